//
// Generated by NVIDIA NVVM Compiler
//
// Compiler Build ID: CL-36424714
// Cuda compilation tools, release 13.0, V13.0.88
// Based on NVVM 20.0.0
//

.version 9.0
.target sm_100
.address_size 64

	// .globl	_Z6kernelPKfPf

.visible .entry _Z6kernelPKfPf(
	.param .u64 .ptr .align 1 _Z6kernelPKfPf_param_0,
	.param .u64 .ptr .align 1 _Z6kernelPKfPf_param_1
)
{
	.reg .pred 	%p<2>;
	.reg .b32 	%r<5>;
	.reg .b32 	%f<4>;
	.reg .b64 	%rd<8>;

	ld.param.u64 	%rd1, [_Z6kernelPKfPf_param_0];
	ld.param.u64 	%rd2, [_Z6kernelPKfPf_param_1];
	mov.u32 	%r2, %ctaid.x;
	mov.u32 	%r3, %ntid.x;
	mov.u32 	%r4, %tid.x;
	mad.lo.s32 	%r1, %r2, %r3, %r4;
	setp.gt.s32 	%p1, %r1, 1023;
	@%p1 bra 	$L__BB0_2;
	cvta.to.global.u64 	%rd3, %rd1;
	cvta.to.global.u64 	%rd4, %rd2;
	mul.wide.s32 	%rd5, %r1, 4;
	add.s64 	%rd6, %rd3, %rd5;
	ld.global.f32 	%f1, [%rd6];
	add.s64 	%rd7, %rd4, %rd5;
	ld.global.f32 	%f2, [%rd7];
	add.f32 	%f3, %f1, %f2;
	st.global.f32 	[%rd7], %f3;
$L__BB0_2:
	ret;

}


// ===== COMPILED SASS (sm_100) =====

	.target	sm_100

	.elftype	@"ET_EXEC"


//--------------------- .note.nv.tkinfo           --------------------------
	.section	.note.nv.tkinfo,"",@"SHT_NOTE"
	.sectionflags	@"SHF_NOTE_NV_TKINFO"
	.tkinfo
        /*0018*/ 	.word	0x00000002
        /*0030*/ 	.string	""
        /*0030*/ 	.string	"ptxas"
        /*0030*/ 	.string	"Cuda compilation tools, release 13.0, V13.0.88"
        /*0030*/ 	.string	"Build cuda_13.0.r13.0/compiler.36424714_0"
        /*0030*/ 	.string	"-arch sm_100 -m 64 "



//--------------------- .note.nv.cuinfo           --------------------------
	.section	.note.nv.cuinfo,"",@"SHT_NOTE"
	.sectionflags	@"SHF_NOTE_NV_CUINFO"
        /*0018*/ 	.short	0x0002
        /*001a*/ 	.short	0x0064
        /*001c*/ 	.short	0x0082
	.zero		2


//--------------------- .nv.info                  --------------------------
	.section	.nv.info,"",@"SHT_CUDA_INFO"
	.align	4


	//----- nvinfo : EIATTR_REGCOUNT
	.align		4
        /*0000*/ 	.byte	0x04, 0x2f
        /*0002*/ 	.short	(.L_1 - .L_0)
	.align		4
.L_0:
        /*0004*/ 	.word	index@(_Z6kernelPKfPf)
        /*0008*/ 	.word	0x0000000a


	//----- nvinfo : EIATTR_FRAME_SIZE
	.align		4
.L_1:
        /*000c*/ 	.byte	0x04, 0x11
        /*000e*/ 	.short	(.L_3 - .L_2)
	.align		4
.L_2:
        /*0010*/ 	.word	index@(_Z6kernelPKfPf)
        /*0014*/ 	.word	0x00000000


	//----- nvinfo : EIATTR_MIN_STACK_SIZE
	.align		4
.L_3:
        /*0018*/ 	.byte	0x04, 0x12
        /*001a*/ 	.short	(.L_5 - .L_4)
	.align		4
.L_4:
        /*001c*/ 	.word	index@(_Z6kernelPKfPf)
        /*0020*/ 	.word	0x00000000
.L_5:


//--------------------- .nv.compat                --------------------------
	.section	.nv.compat,"",@"SHT_CUDA_COMPAT_INFO"
	.align	4
        /*0000*/ 	.byte	0x02, 0x09, 0x00, 0x00, 0x02, 0x02, 0x01, 0x00, 0x02, 0x05, 0x05, 0x00, 0x03, 0x07, 0x01, 0x01
        /*0010*/ 	.byte	0x02, 0x03, 0x00, 0x00, 0x02, 0x06, 0x01, 0x00, 0x04, 0x0b, 0x08, 0x00, 0x09, 0x00, 0x00, 0x00
        /*0020*/ 	.byte	0x00, 0x00, 0x00, 0x00


//--------------------- .nv.info._Z6kernelPKfPf   --------------------------
	.section	.nv.info._Z6kernelPKfPf,"",@"SHT_CUDA_INFO"
	.sectionflags	@""
	.align	4


	//----- nvinfo : EIATTR_CUDA_API_VERSION
	.align		4
        /*0000*/ 	.byte	0x04, 0x37
        /*0002*/ 	.short	(.L_7 - .L_6)
.L_6:
        /*0004*/ 	.word	0x00000082


	//----- nvinfo : EIATTR_KPARAM_INFO
	.align		4
.L_7:
        /*0008*/ 	.byte	0x04, 0x17
        /*000a*/ 	.short	(.L_9 - .L_8)
.L_8:
        /*000c*/ 	.word	0x00000000
        /*0010*/ 	.short	0x0001
        /*0012*/ 	.short	0x0008
        /*0014*/ 	.byte	0x00, 0xf5, 0x21, 0x00


	//----- nvinfo : EIATTR_KPARAM_INFO
	.align		4
.L_9:
        /*0018*/ 	.byte	0x04, 0x17
        /*001a*/ 	.short	(.L_11 - .L_10)
.L_10:
        /*001c*/ 	.word	0x00000000
        /*0020*/ 	.short	0x0000
        /*0022*/ 	.short	0x0000
        /*0024*/ 	.byte	0x00, 0xf5, 0x21, 0x00


	//----- nvinfo : EIATTR_SPARSE_MMA_MASK
	.align		4
.L_11:
        /*0028*/ 	.byte	0x03, 0x50
        /*002a*/ 	.short	0x0000


	//----- nvinfo : EIATTR_MAXREG_COUNT
	.align		4
        /*002c*/ 	.byte	0x03, 0x1b
        /*002e*/ 	.short	0x00ff


	//----- nvinfo : EIATTR_MERCURY_ISA_VERSION
	.align		4
        /*0030*/ 	.byte	0x03, 0x5f
        /*0032*/ 	.short	0x0101


	//----- nvinfo : EIATTR_VRC_CTA_INIT_COUNT
	.align		4
        /*0034*/ 	.byte	0x02, 0x4a
	.zero		1
	.zero		1


	//----- nvinfo : EIATTR_EXIT_INSTR_OFFSETS
	.align		4
        /*0038*/ 	.byte	0x04, 0x1c
        /*003a*/ 	.short	(.L_13 - .L_12)


	//   ....[0]....
.L_12:
        /*003c*/ 	.word	0x00000060


	//   ....[1]....
        /*0040*/ 	.word	0x00000100


	//----- nvinfo : EIATTR_CBANK_PARAM_SIZE
	.align		4
.L_13:
        /*0044*/ 	.byte	0x03, 0x19
        /*0046*/ 	.short	0x0010


	//----- nvinfo : EIATTR_PARAM_CBANK
	.align		4
        /*0048*/ 	.byte	0x04, 0x0a
        /*004a*/ 	.short	(.L_15 - .L_14)
	.align		4
.L_14:
        /*004c*/ 	.word	index@(.nv.constant0._Z6kernelPKfPf)
        /*0050*/ 	.short	0x0380
        /*0052*/ 	.short	0x0010


	//----- nvinfo : EIATTR_SW_WAR
	.align		4
.L_15:
        /*0054*/ 	.byte	0x04, 0x36
        /*0056*/ 	.short	(.L_17 - .L_16)
.L_16:
        /*0058*/ 	.word	0x00000008
.L_17:


//--------------------- .nv.callgraph             --------------------------
	.section	.nv.callgraph,"",@"SHT_CUDA_CALLGRAPH"
	.align	4
	.sectionentsize	8
	.align		4
        /*0000*/ 	.word	0x00000000
	.align		4
        /*0004*/ 	.word	0xffffffff
	.align		4
        /*0008*/ 	.word	0x00000000
	.align		4
        /*000c*/ 	.word	0xfffffffe
	.align		4
        /*0010*/ 	.word	0x00000000
	.align		4
        /*0014*/ 	.word	0xfffffffd
	.align		4
        /*0018*/ 	.word	0x00000000
	.align		4
        /*001c*/ 	.word	0xfffffffc


//--------------------- .text._Z6kernelPKfPf      --------------------------
	.section	.text._Z6kernelPKfPf,"ax",@progbits
	.align	128
        .global         _Z6kernelPKfPf
        .type           _Z6kernelPKfPf,@function
        .size           _Z6kernelPKfPf,(.L_x_1 - _Z6kernelPKfPf)
        .other          _Z6kernelPKfPf,@"STO_CUDA_ENTRY STV_DEFAULT"
_Z6kernelPKfPf:
.text._Z6kernelPKfPf:
[----:B------:R-:W-:Y:S01]  /*0000*/  LDC R1, c[0x0][0x37c] ;  /* 0x0000df00ff017b82 */ /* 0x000fe20000000800 */
[----:B------:R-:W0:Y:S07]  /*0010*/  S2R R0, SR_TID.X ;  /* 0x0000000000007919 */ /* 0x000e2e0000002100 */
[----:B------:R-:W0:Y:S08]  /*0020*/  S2UR UR4, SR_CTAID.X ;  /* 0x00000000000479c3 */ /* 0x000e300000002500 */
[----:B------:R-:W0:Y:S02]  /*0030*/  LDC R7, c[0x0][0x360] ;  /* 0x0000d800ff077b82 */ /* 0x000e240000000800 */
[----:B0-----:R-:W-:-:S05]  /*0040*/  IMAD R7, R7, UR4, R0 ;  /* 0x0000000407077c24 */ /* 0x001fca000f8e0200 */
[----:B------:R-:W-:-:S13]  /*0050*/  ISETP.GT.AND P0, PT, R7, 0x3ff, PT ;  /* 0x000003ff0700780c */ /* 0x000fda0003f04270 */
[----:B------:R-:W-:Y:S05]  /*0060*/  @P0 EXIT ;  /* 0x000000000000094d */ /* 0x000fea0003800000 */
[----:B------:R-:W0:Y:S01]  /*0070*/  LDC.64 R2, c[0x0][0x380] ;  /* 0x0000e000ff027b82 */ /* 0x000e220000000a00 */
[----:B------:R-:W1:Y:S07]  /*0080*/  LDCU.64 UR4, c[0x0][0x358] ;  /* 0x00006b00ff0477ac */ /* 0x000e6e0008000a00 */
[----:B------:R-:W2:Y:S01]  /*0090*/  LDC.64 R4, c[0x0][0x388] ;  /* 0x0000e200ff047b82 */ /* 0x000ea20000000a00 */
[----:B0-----:R-:W-:-:S06]  /*00a0*/  IMAD.WIDE R2, R7, 0x4, R2 ;  /* 0x0000000407027825 */ /* 0x001fcc00078e0202 */
[----:B-1----:R-:W3:Y:S01]  /*00b0*/  LDG.E R2, desc[UR4][R2.64] ;  /* 0x0000000402027981 */ /* 0x002ee2000c1e1900 */
[----:B--2---:R-:W-:-:S05]  /*00c0*/  IMAD.WIDE R4, R7, 0x4, R4 ;  /* 0x0000000407047825 */ /* 0x004fca00078e0204 */
[----:B------:R-:W3:Y:S02]  /*00d0*/  LDG.E R7, desc[UR4][R4.64] ;  /* 0x0000000404077981 */ /* 0x000ee4000c1e1900 */
[----:B---3--:R-:W-:-:S05]  /*00e0*/  FADD R7, R2, R7 ;  /* 0x0000000702077221 */ /* 0x008fca0000000000 */
[----:B------:R-:W-:Y:S01]  /*00f0*/  STG.E desc[UR4][R4.64], R7 ;  /* 0x0000000704007986 */ /* 0x000fe2000c101904 */
[----:B------:R-:W-:Y:S05]  /*0100*/  EXIT ;  /* 0x000000000000794d */ /* 0x000fea0003800000 */
.L_x_0:
[----:B------:R-:W-:-:S00]  /*0110*/  BRA `(.L_x_0) ;  /* 0xfffffffc00fc7947 */ /* 0x000fc0000383ffff */
[----:B------:R-:W-:-:S00]  /*0120*/  NOP ;  /* 0x0000000000007918 */ /* 0x000fc00000000000 */
        /* <DEDUP_REMOVED lines=13> */
.L_x_1:


//--------------------- .nv.shared.reserved.0     --------------------------
	.section	.nv.shared.reserved.0,"aw",@nobits
	.weak		__nv_reservedSMEM_offset_0_alias
	.size		__nv_reservedSMEM_offset_0_alias, 0, 64
	.other		__nv_reservedSMEM_offset_0_alias,@"STO_CUDA_RESERVED_SHARED STV_DEFAULT"
__nv_reservedSMEM_offset_0_alias:
	.zero		0
	.zero		64


//--------------------- .nv.constant0._Z6kernelPKfPf --------------------------
	.section	.nv.constant0._Z6kernelPKfPf,"a",@progbits
	.sectionflags	@""
	.align	4
.nv.constant0._Z6kernelPKfPf:
	.zero		912


//--------------------- SYMBOLS --------------------------

	.type		.nv.reservedSmem.offset0,@object
	.size		.nv.reservedSmem.offset0,0x4
